	.headerflags	@"EF_CUDA_TEXMODE_UNIFIED EF_CUDA_64BIT_ADDRESS EF_CUDA_ACCELERATORS EF_CUDA_SM90 EF_CUDA_VIRTUAL_SM(EF_CUDA_SM90)"
	.elftype	@"ET_EXEC"


//--------------------- .nv.info                  --------------------------
	.section	.nv.info,"",@"SHT_CUDA_INFO"
	.align	4


	//----- nvinfo : EIATTR_REGCOUNT
	.align		4
        /*0000*/ 	.byte	0x04, 0x2f
        /*0002*/ 	.short	(.L_1 - .L_0)
	.align		4
.L_0:
        /*0004*/ 	.word	index@(triton_poi_fused_6)
        /*0008*/ 	.word	0x0000001f


	//----- nvinfo : EIATTR_MIN_STACK_SIZE
	.align		4
.L_1:
        /*000c*/ 	.byte	0x04, 0x12
        /*000e*/ 	.short	(.L_3 - .L_2)
	.align		4
.L_2:
        /*0010*/ 	.word	index@(triton_poi_fused_6)
        /*0014*/ 	.word	0x00000000


	//----- nvinfo : EIATTR_FRAME_SIZE
	.align		4
.L_3:
        /*0018*/ 	.byte	0x04, 0x11
        /*001a*/ 	.short	(.L_5 - .L_4)
	.align		4
.L_4:
        /*001c*/ 	.word	index@(triton_poi_fused_6)
        /*0020*/ 	.word	0x00000000


	//----- nvinfo : EIATTR_MIN_STACK_SIZE
	.align		4
.L_5:
        /*0024*/ 	.byte	0x04, 0x12
        /*0026*/ 	.short	(.L_7 - .L_6)
	.align		4
.L_6:
        /*0028*/ 	.word	index@(triton_poi_fused_6)
        /*002c*/ 	.word	0x00000000
.L_7:


//--------------------- .nv.info.triton_poi_fused_6 --------------------------
	.section	.nv.info.triton_poi_fused_6,"",@"SHT_CUDA_INFO"
	.sectionflags	@""
	.align	4


	//----- nvinfo : EIATTR_CUDA_API_VERSION
	.align		4
        /*0000*/ 	.byte	0x04, 0x37
        /*0002*/ 	.short	(.L_9 - .L_8)
.L_8:
        /*0004*/ 	.word	0x0000007c


	//----- nvinfo : EIATTR_KPARAM_INFO
	.align		4
.L_9:
        /*0008*/ 	.byte	0x04, 0x17
        /*000a*/ 	.short	(.L_11 - .L_10)
.L_10:
        /*000c*/ 	.word	0x00000000
        /*0010*/ 	.short	0x0003
        /*0012*/ 	.short	0x0014
        /*0014*/ 	.byte	0x00, 0xf0, 0x11, 0x00


	//----- nvinfo : EIATTR_KPARAM_INFO
	.align		4
.L_11:
        /*0018*/ 	.byte	0x04, 0x17
        /*001a*/ 	.short	(.L_13 - .L_12)
.L_12:
        /*001c*/ 	.word	0x00000000
        /*0020*/ 	.short	0x0002
        /*0022*/ 	.short	0x0010
        /*0024*/ 	.byte	0x00, 0xf0, 0x11, 0x00


	//----- nvinfo : EIATTR_KPARAM_INFO
	.align		4
.L_13:
        /*0028*/ 	.byte	0x04, 0x17
        /*002a*/ 	.short	(.L_15 - .L_14)
.L_14:
        /*002c*/ 	.word	0x00000000
        /*0030*/ 	.short	0x0001
        /*0032*/ 	.short	0x0008
        /*0034*/ 	.byte	0x00, 0xf4, 0x21, 0x00


	//----- nvinfo : EIATTR_KPARAM_INFO
	.align		4
.L_15:
        /*0038*/ 	.byte	0x04, 0x17
        /*003a*/ 	.short	(.L_17 - .L_16)
.L_16:
        /*003c*/ 	.word	0x00000000
        /*0040*/ 	.short	0x0000
        /*0042*/ 	.short	0x0000
        /*0044*/ 	.byte	0x00, 0xf4, 0x21, 0x00


	//----- nvinfo : EIATTR_SPARSE_MMA_MASK
	.align		4
.L_17:
        /*0048*/ 	.byte	0x03, 0x50
        /*004a*/ 	.short	0x0000


	//----- nvinfo : EIATTR_MAXREG_COUNT
	.align		4
        /*004c*/ 	.byte	0x03, 0x1b
        /*004e*/ 	.short	0x00ff


	//----- nvinfo : EIATTR_EXIT_INSTR_OFFSETS
	.align		4
        /*0050*/ 	.byte	0x04, 0x1c
        /*0052*/ 	.short	(.L_19 - .L_18)


	//   ....[0]....
.L_18:
        /*0054*/ 	.word	0x000005c0


	//   ....[1]....
        /*0058*/ 	.word	0x00000610


	//----- nvinfo : EIATTR_REQNTID
	.align		4
.L_19:
        /*005c*/ 	.byte	0x04, 0x10
        /*005e*/ 	.short	(.L_21 - .L_20)
.L_20:
        /*0060*/ 	.word	0x00000080
        /*0064*/ 	.word	0x00000001
        /*0068*/ 	.word	0x00000001


	//----- nvinfo : EIATTR_CBANK_PARAM_SIZE
	.align		4
.L_21:
        /*006c*/ 	.byte	0x03, 0x19
        /*006e*/ 	.short	0x0018


	//----- nvinfo : EIATTR_PARAM_CBANK
	.align		4
        /*0070*/ 	.byte	0x04, 0x0a
        /*0072*/ 	.short	(.L_23 - .L_22)
	.align		4
.L_22:
        /*0074*/ 	.word	index@(.nv.constant0.triton_poi_fused_6)
        /*0078*/ 	.short	0x0210
        /*007a*/ 	.short	0x0018


	//----- nvinfo : EIATTR_SW_WAR
	.align		4
.L_23:
        /*007c*/ 	.byte	0x04, 0x36
        /*007e*/ 	.short	(.L_25 - .L_24)
.L_24:
        /*0080*/ 	.word	0x00000008
.L_25:


//--------------------- .nv.callgraph             --------------------------
	.section	.nv.callgraph,"",@"SHT_CUDA_CALLGRAPH"
	.align	4
	.sectionentsize	8
	.align		4
        /*0000*/ 	.word	0x00000000
	.align		4
        /*0004*/ 	.word	0xffffffff
	.align		4
        /*0008*/ 	.word	0x00000000
	.align		4
        /*000c*/ 	.word	0xfffffffe
	.align		4
        /*0010*/ 	.word	0x00000000
	.align		4
        /*0014*/ 	.word	0xfffffffd
	.align		4
        /*0018*/ 	.word	0x00000000
	.align		4
        /*001c*/ 	.word	0xfffffffc


//--------------------- .text.triton_poi_fused_6  --------------------------
	.section	.text.triton_poi_fused_6,"ax",@progbits
	.sectionflags	@"SHF_BARRIERS=1"
	.align	128
        .global         triton_poi_fused_6
        .type           triton_poi_fused_6,@function
        .size           triton_poi_fused_6,(.L_x_1 - triton_poi_fused_6)
        .other          triton_poi_fused_6,@"STO_CUDA_ENTRY STV_DEFAULT"
triton_poi_fused_6:
.text.triton_poi_fused_6:
[----:B------:R-:W0:Y:S01]  /*0000*/  LDC R1, c[0x0][0x28] ;  /* 0x00000a00ff017b82 */ /* 0x000e220000000800 */
[----:B------:R-:W1:Y:S07]  /*0010*/  S2R R21, SR_TID.X ;  /* 0x0000000000157919 */ /* 0x000e6e0000002100 */
[----:B------:R-:W2:Y:S01]  /*0020*/  LDC.64 R8, c[0x0][0x210] ;  /* 0x00008400ff087b82 */ /* 0x000ea20000000a00 */
[----:B------:R-:W-:Y:S01]  /*0030*/  IMAD.MOV.U32 R20, RZ, RZ, RZ ;  /* 0x000000ffff147224 */ /* 0x000fe200078e00ff */
[----:B------:R-:W-:Y:S01]  /*0040*/  ULDC.64 UR6, c[0x0][0x208] ;  /* 0x0000820000067ab9 */ /* 0x000fe20000000a00 */
[----:B------:R-:W3:Y:S01]  /*0050*/  S2R R0, SR_CTAID.X ;  /* 0x0000000000007919 */ /* 0x000ee20000002500 */
[----:B------:R-:W4:Y:S01]  /*0060*/  S2R R18, SR_CTAID.Y ;  /* 0x0000000000127919 */ /* 0x000f220000002600 */
[----:B------:R-:W-:Y:S01]  /*0070*/  IMAD.MOV.U32 R28, RZ, RZ, RZ ;  /* 0x000000ffff1c7224 */ /* 0x000fe200078e00ff */
[----:B-1----:R-:W-:Y:S01]  /*0080*/  SHF.R.U32.HI R19, RZ, 0x4, R21 ;  /* 0x00000004ff137819 */ /* 0x002fe20000011615 */
[----:B---3--:R-:W-:-:S03]  /*0090*/  IMAD.SHL.U32 R0, R0, 0x10, RZ ;  /* 0x0000001000007824 */ /* 0x008fc600078e00ff */
[----:B------:R-:W-:Y:S01]  /*00a0*/  SGXT.U32 R19, R19, 0x3 ;  /* 0x000000031313781a */ /* 0x000fe20000000000 */
[----:B----4-:R-:W-:Y:S01]  /*00b0*/  IMAD.SHL.U32 R18, R18, 0x40, RZ ;  /* 0x0000004012127824 */ /* 0x010fe200078e00ff */
[----:B------:R-:W-:-:S04]  /*00c0*/  LOP3.LUT R12, R0, 0xf, R21, 0xf8, !PT ;  /* 0x0000000f000c7812 */ /* 0x000fc800078ef815 */
[----:B------:R-:W-:Y:S02]  /*00d0*/  LOP3.LUT R3, R18, 0x8, R19, 0xfe, !PT ;  /* 0x0000000812037812 */ /* 0x000fe400078efe13 */
[----:B------:R-:W-:Y:S02]  /*00e0*/  LOP3.LUT R5, R18, 0x18, R19, 0xfe, !PT ;  /* 0x0000001812057812 */ /* 0x000fe400078efe13 */
[----:B------:R-:W-:Y:S01]  /*00f0*/  LOP3.LUT R2, R18, R19, RZ, 0xfc, !PT ;  /* 0x0000001312027212 */ /* 0x000fe200078efcff */
[--C-:B------:R-:W-:Y:S01]  /*0100*/  IMAD R3, R3, 0x9, R12.reuse ;  /* 0x0000000903037824 */ /* 0x100fe200078e020c */
[----:B------:R-:W-:Y:S01]  /*0110*/  LOP3.LUT R4, R18, 0x10, R19, 0xfe, !PT ;  /* 0x0000001012047812 */ /* 0x000fe200078efe13 */
        /* <DEDUP_REMOVED lines=9> */
[----:B------:R-:W-:Y:S01]  /*01b0*/  ISETP.GE.AND P0, PT, R12, 0x9, PT ;  /* 0x000000090c00780c */ /* 0x000fe20003f06270 */
[----:B------:R-:W-:-:S02]  /*01c0*/  IMAD R25, R10, 0x9, R12 ;  /* 0x000000090a197824 */ /* 0x000fc400078e020c */
[----:B------:R-:W-:Y:S02]  /*01d0*/  IMAD R27, R11, 0x9, R12 ;  /* 0x000000090b1b7824 */ /* 0x000fe400078e020c */
[----:B--2---:R-:W-:-:S04]  /*01e0*/  IMAD.WIDE R14, R3, 0x4, R8 ;  /* 0x00000004030e7825 */ /* 0x004fc800078e0208 */
[----:B------:R-:W-:-:S04]  /*01f0*/  IMAD.WIDE R10, R5, 0x4, R8 ;  /* 0x00000004050a7825 */ /* 0x000fc800078e0208 */
[----:B------:R-:W-:-:S04]  /*0200*/  IMAD.WIDE R16, R17, 0x4, R8 ;  /* 0x0000000411107825 */ /* 0x000fc800078e0208 */
[--C-:B------:R-:W-:Y:S01]  /*0210*/  IMAD.WIDE R12, R13, 0x4, R8.reuse ;  /* 0x000000040d0c7825 */ /* 0x100fe200078e0208 */
[----:B------:R-:W2:Y:S03]  /*0220*/  @!P0 LDG.E.EL R20, desc[UR6][R16.64] ;  /* 0x0000000610148981 */ /* 0x000ea6000c2e1900 */
[----:B------:R-:W-:Y:S01]  /*0230*/  IMAD.WIDE R4, R23, 0x4, R8 ;  /* 0x0000000417047825 */ /* 0x000fe200078e0208 */
[----:B------:R-:W-:-:S03]  /*0240*/  CS2R R22, SRZ ;  /* 0x0000000000167805 */ /* 0x000fc6000001ff00 */
[----:B------:R-:W-:-:S03]  /*0250*/  IMAD.WIDE R6, R7, 0x4, R8 ;  /* 0x0000000407067825 */ /* 0x000fc600078e0208 */
[----:B------:R1:W3:Y:S01]  /*0260*/  @!P0 LDG.E.EL R22, desc[UR6][R12.64] ;  /* 0x000000060c168981 */ /* 0x0002e2000c2e1900 */
[--C-:B------:R-:W-:Y:S01]  /*0270*/  IMAD.WIDE R2, R25, 0x4, R8.reuse ;  /* 0x0000000419027825 */ /* 0x100fe200078e0208 */
[----:B------:R-:W-:Y:S02]  /*0280*/  CS2R R24, SRZ ;  /* 0x0000000000187805 */ /* 0x000fe4000001ff00 */
[----:B------:R4:W5:Y:S01]  /*0290*/  @!P0 LDG.E.EL R23, desc[UR6][R10.64] ;  /* 0x000000060a178981 */ /* 0x000962000c2e1900 */
[----:B------:R-:W-:Y:S01]  /*02a0*/  IMAD.WIDE R8, R27, 0x4, R8 ;  /* 0x000000041b087825 */ /* 0x000fe200078e0208 */
[----:B------:R-:W-:Y:S02]  /*02b0*/  CS2R R26, SRZ ;  /* 0x00000000001a7805 */ /* 0x000fe4000001ff00 */
[----:B------:R-:W5:Y:S04]  /*02c0*/  @!P0 LDG.E.EL R24, desc[UR6][R14.64] ;  /* 0x000000060e188981 */ /* 0x000f68000c2e1900 */
[----:B------:R1:W5:Y:S04]  /*02d0*/  @!P0 LDG.E.EL R25, desc[UR6][R4.64] ;  /* 0x0000000604198981 */ /* 0x000368000c2e1900 */
[----:B------:R-:W5:Y:S04]  /*02e0*/  @!P0 LDG.E.EL R26, desc[UR6][R6.64] ;  /* 0x00000006061a8981 */ /* 0x000f68000c2e1900 */
[----:B------:R4:W5:Y:S04]  /*02f0*/  @!P0 LDG.E.EL R28, desc[UR6][R2.64] ;  /* 0x00000006021c8981 */ /* 0x000968000c2e1900 */
[----:B------:R4:W5:Y:S01]  /*0300*/  @!P0 LDG.E.EL R27, desc[UR6][R8.64] ;  /* 0x00000006081b8981 */ /* 0x000962000c2e1900 */
[----:B------:R-:W4:Y:S01]  /*0310*/  S2UR UR5, SR_CgaCtaId ;  /* 0x00000000000579c3 */ /* 0x000f220000008800 */
[----:B-1----:R-:W-:Y:S01]  /*0320*/  IMAD.SHL.U32 R12, R21, 0x40, RZ ;  /* 0x00000040150c7824 */ /* 0x002fe200078e00ff */
[----:B------:R-:W-:-:S04]  /*0330*/  UMOV UR4, 0x400 ;  /* 0x0000040000047882 */ /* 0x000fc80000000000 */
[----:B------:R-:W-:-:S04]  /*0340*/  LOP3.LUT R12, R12, 0x3c0, RZ, 0xc0, !PT ;  /* 0x000003c00c0c7812 */ /* 0x000fc800078ec0ff */
[----:B----4-:R-:W-:-:S04]  /*0350*/  LOP3.LUT R11, R12, R19, RZ, 0xfc, !PT ;  /* 0x000000130c0b7212 */ /* 0x010fc800078efcff */
[----:B------:R-:W-:Y:S01]  /*0360*/  LEA.HI R11, R12, R11, RZ, 0x1c ;  /* 0x0000000b0c0b7211 */ /* 0x000fe200078fe0ff */
[----:B0-----:R-:W-:-:S06]  /*0370*/  UPRMT UR4, UR5, 0x654, UR4 ;  /* 0x0000065405047896 */ /* 0x001fcc0008000004 */
[----:B------:R-:W-:Y:S02]  /*0380*/  LEA R13, R11, UR4, 0x2 ;  /* 0x000000040b0d7c11 */ /* 0x000fe4000f8e10ff */
[----:B------:R-:W-:Y:S01]  /*0390*/  SHF.R.U32.HI R4, RZ, 0x2, R21 ;  /* 0x00000002ff047819 */ /* 0x000fe20000011615 */
[----:B------:R-:W-:-:S03]  /*03a0*/  IMAD.SHL.U32 R21, R21, 0x4, RZ ;  /* 0x0000000415157824 */ /* 0x000fc600078e00ff */
[----:B------:R-:W-:Y:S02]  /*03b0*/  LOP3.LUT R3, R4, 0x1c, RZ, 0xc0, !PT ;  /* 0x0000001c04037812 */ /* 0x000fe400078ec0ff */
[----:B------:R-:W-:-:S05]  /*03c0*/  LOP3.LUT R8, R21, 0x1fc, RZ, 0xc0, !PT ;  /* 0x000001fc15087812 */ /* 0x000fca00078ec0ff */
[----:B------:R-:W-:-:S05]  /*03d0*/  IMAD.IADD R3, R8, 0x1, R3 ;  /* 0x0000000108037824 */ /* 0x000fca00078e0203 */
[----:B------:R-:W-:Y:S02]  /*03e0*/  LEA R4, R3, UR4, 0x2 ;  /* 0x0000000403047c11 */ /* 0x000fe4000f8e10ff */
[----:B------:R-:W-:Y:S01]  /*03f0*/  LOP3.LUT R18, R18, 0x3c, R21, 0xf8, !PT ;  /* 0x0000003c12127812 */ /* 0x000fe200078ef815 */
[----:B------:R-:W0:Y:S04]  /*0400*/  LDC.64 R2, c[0x0][0x218] ;  /* 0x00008600ff027b82 */ /* 0x000e280000000a00 */
[----:B------:R-:W-:-:S05]  /*0410*/  IMAD.HI R9, R18, 0x2aaaaaab, RZ ;  /* 0x2aaaaaab12097827 */ /* 0x000fca00078e02ff */
[----:B------:R-:W-:-:S04]  /*0420*/  SHF.R.U32.HI R10, RZ, 0x1f, R9 ;  /* 0x0000001fff0a7819 */ /* 0x000fc80000011609 */
[----:B------:R-:W-:Y:S02]  /*0430*/  LEA.HI.SX32 R11, R9, R10, 0x1c ;  /* 0x0000000a090b7211 */ /* 0x000fe400078fe2ff */
[----:B------:R-:W-:Y:S02]  /*0440*/  LOP3.LUT R10, R8, 0x200, RZ, 0xfc, !PT ;  /* 0x00000200080a7812 */ /* 0x000fe400078efcff */
[----:B------:R-:W-:Y:S01]  /*0450*/  LOP3.LUT R9, R0, R19, RZ, 0xfc, !PT ;  /* 0x0000001300097212 */ /* 0x000fe200078efcff */
[C---:B------:R-:W-:Y:S01]  /*0460*/  IMAD R18, R11.reuse, -0x60, R18 ;  /* 0xffffffa00b127824 */ /* 0x040fe200078e0212 */
[----:B------:R-:W-:Y:S02]  /*0470*/  LOP3.LUT R0, R0, 0x8, R19, 0xfe, !PT ;  /* 0x0000000800007812 */ /* 0x000fe400078efe13 */
[----:B------:R-:W-:Y:S01]  /*0480*/  SHF.R.U32.HI R10, RZ, 0x4, R10 ;  /* 0x00000004ff0a7819 */ /* 0x000fe2000001160a */
[----:B------:R-:W-:Y:S01]  /*0490*/  IMAD R18, R11, 0x360, R18 ;  /* 0x000003600b127824 */ /* 0x000fe200078e0212 */
[----:B------:R-:W-:-:S02]  /*04a0*/  ISETP.GE.AND P1, PT, R9, 0x9, PT ;  /* 0x000000090900780c */ /* 0x000fc40003f26270 */
[----:B------:R-:W-:Y:S02]  /*04b0*/  ISETP.GE.AND P0, PT, R0, 0x9, PT ;  /* 0x000000090000780c */ /* 0x000fe40003f06270 */
[----:B------:R-:W-:Y:S01]  /*04c0*/  LOP3.LUT R11, R10, 0x3c, RZ, 0xc0, !PT ;  /* 0x0000003c0a0b7812 */ /* 0x000fe200078ec0ff */
[----:B------:R-:W-:-:S04]  /*04d0*/  IMAD R9, R9, 0x60, R18 ;  /* 0x0000006009097824 */ /* 0x000fc800078e0212 */
[----:B------:R-:W-:Y:S02]  /*04e0*/  IMAD.IADD R11, R8, 0x1, R11 ;  /* 0x00000001080b7824 */ /* 0x000fe400078e020b */
[----:B0-----:R-:W-:-:S03]  /*04f0*/  IMAD.WIDE R8, R9, 0x4, R2 ;  /* 0x0000000409087825 */ /* 0x001fc600078e0202 */
[----:B------:R-:W-:Y:S01]  /*0500*/  LEA R11, R11, UR4, 0x2 ;  /* 0x000000040b0b7c11 */ /* 0x000fe2000f8e10ff */
[----:B--2---:R-:W-:Y:S04]  /*0510*/  STS [R13], R20 ;  /* 0x000000140d007388 */ /* 0x004fe80000000800 */
[----:B---3--:R-:W-:Y:S04]  /*0520*/  STS [R13+0x40], R22 ;  /* 0x000040160d007388 */ /* 0x008fe80000000800 */
[----:B-----5:R-:W-:Y:S04]  /*0530*/  STS [R13+0x60], R23 ;  /* 0x000060170d007388 */ /* 0x020fe80000000800 */
[----:B------:R-:W-:Y:S04]  /*0540*/  STS [R13+0x20], R24 ;  /* 0x000020180d007388 */ /* 0x000fe80000000800 */
[----:B------:R-:W-:Y:S04]  /*0550*/  STS [R13+0x80], R25 ;  /* 0x000080190d007388 */ /* 0x000fe80000000800 */
[----:B------:R-:W-:Y:S04]  /*0560*/  STS [R13+0xa0], R26 ;  /* 0x0000a01a0d007388 */ /* 0x000fe80000000800 */
[----:B------:R-:W-:Y:S04]  /*0570*/  STS [R13+0xc0], R28 ;  /* 0x0000c01c0d007388 */ /* 0x000fe80000000800 */
[----:B------:R-:W-:Y:S01]  /*0580*/  STS [R13+0xe0], R27 ;  /* 0x0000e01b0d007388 */ /* 0x000fe20000000800 */
[----:B------:R-:W-:Y:S06]  /*0590*/  BAR.SYNC.DEFER_BLOCKING 0x0 ;  /* 0x0000000000007b1d */ /* 0x000fec0000010000 */
[----:B------:R-:W0:Y:S04]  /*05a0*/  LDS.128 R4, [R4] ;  /* 0x0000000004047984 */ /* 0x000e280000000c00 */
[----:B0-----:R0:W-:Y:S02]  /*05b0*/  @!P1 STG.E.128 desc[UR6][R8.64], R4 ;  /* 0x0000000408009986 */ /* 0x0011e4000c101d06 */
[----:B0-----:R-:W-:Y:S05]  /*05c0*/  @P0 EXIT ;  /* 0x000000000000094d */ /* 0x001fea0003800000 */
[----:B0-----:R-:W0:Y:S01]  /*05d0*/  LDS.128 R8, [R11+0x800] ;  /* 0x000800000b087984 */ /* 0x001e220000000c00 */
[----:B------:R-:W-:-:S04]  /*05e0*/  IMAD R5, R0, 0x60, R18 ;  /* 0x0000006000057824 */ /* 0x000fc800078e0212 */
[----:B------:R-:W-:-:S05]  /*05f0*/  IMAD.WIDE R2, R5, 0x4, R2 ;  /* 0x0000000405027825 */ /* 0x000fca00078e0202 */
[----:B0-----:R-:W-:Y:S01]  /*0600*/  STG.E.128 desc[UR6][R2.64], R8 ;  /* 0x0000000802007986 */ /* 0x001fe2000c101d06 */
[----:B------:R-:W-:Y:S05]  /*0610*/  EXIT ;  /* 0x000000000000794d */ /* 0x000fea0003800000 */
.L_x_0:
[----:B------:R-:W-:-:S00]  /*0620*/  BRA `(.L_x_0) ;  /* 0xfffffffc00fc7947 */ /* 0x000fc0000383ffff */
[----:B------:R-:W-:-:S00]  /*0630*/  NOP ;  /* 0x0000000000007918 */ /* 0x000fc00000000000 */
        /* <DEDUP_REMOVED lines=12> */
.L_x_1:


//--------------------- .nv.shared.triton_poi_fused_6 --------------------------
	.section	.nv.shared.triton_poi_fused_6,"aw",@nobits
	.sectionflags	@""
	.align	16
	.zero		1024


//--------------------- .nv.constant0.triton_poi_fused_6 --------------------------
	.section	.nv.constant0.triton_poi_fused_6,"a",@progbits
	.sectionflags	@""
	.align	4
.nv.constant0.triton_poi_fused_6:
	.zero		552
